	.headerflags	@"EF_CUDA_TEXMODE_UNIFIED EF_CUDA_64BIT_ADDRESS EF_CUDA_ACCELERATORS EF_CUDA_SM90 EF_CUDA_VIRTUAL_SM(EF_CUDA_SM90)"
	.elftype	@"ET_EXEC"


//--------------------- .nv.info                  --------------------------
	.section	.nv.info,"",@"SHT_CUDA_INFO"
	.align	4


	//----- nvinfo : EIATTR_REGCOUNT
	.align		4
        /*0000*/ 	.byte	0x04, 0x2f
        /*0002*/ 	.short	(.L_1 - .L_0)
	.align		4
.L_0:
        /*0004*/ 	.word	index@(triton_poi_fused_add_cat_div_index_select_1)
        /*0008*/ 	.word	0x00000018


	//----- nvinfo : EIATTR_MIN_STACK_SIZE
	.align		4
.L_1:
        /*000c*/ 	.byte	0x04, 0x12
        /*000e*/ 	.short	(.L_3 - .L_2)
	.align		4
.L_2:
        /*0010*/ 	.word	index@(triton_poi_fused_add_cat_div_index_select_1)
        /*0014*/ 	.word	0x00000000


	//----- nvinfo : EIATTR_FRAME_SIZE
	.align		4
.L_3:
        /*0018*/ 	.byte	0x04, 0x11
        /*001a*/ 	.short	(.L_5 - .L_4)
	.align		4
.L_4:
        /*001c*/ 	.word	index@(triton_poi_fused_add_cat_div_index_select_1)
        /*0020*/ 	.word	0x00000000


	//----- nvinfo : EIATTR_MIN_STACK_SIZE
	.align		4
.L_5:
        /*0024*/ 	.byte	0x04, 0x12
        /*0026*/ 	.short	(.L_7 - .L_6)
	.align		4
.L_6:
        /*0028*/ 	.word	index@(triton_poi_fused_add_cat_div_index_select_1)
        /*002c*/ 	.word	0x00000000
.L_7:


//--------------------- .nv.info.triton_poi_fused_add_cat_div_index_select_1 --------------------------
	.section	.nv.info.triton_poi_fused_add_cat_div_index_select_1,"",@"SHT_CUDA_INFO"
	.sectionflags	@""
	.align	4


	//----- nvinfo : EIATTR_CUDA_API_VERSION
	.align		4
        /*0000*/ 	.byte	0x04, 0x37
        /*0002*/ 	.short	(.L_9 - .L_8)
.L_8:
        /*0004*/ 	.word	0x0000007c


	//----- nvinfo : EIATTR_KPARAM_INFO
	.align		4
.L_9:
        /*0008*/ 	.byte	0x04, 0x17
        /*000a*/ 	.short	(.L_11 - .L_10)
.L_10:
        /*000c*/ 	.word	0x00000000
        /*0010*/ 	.short	0x0005
        /*0012*/ 	.short	0x0028
        /*0014*/ 	.byte	0x00, 0xf0, 0x11, 0x00


	//----- nvinfo : EIATTR_KPARAM_INFO
	.align		4
.L_11:
        /*0018*/ 	.byte	0x04, 0x17
        /*001a*/ 	.short	(.L_13 - .L_12)
.L_12:
        /*001c*/ 	.word	0x00000000
        /*0020*/ 	.short	0x0004
        /*0022*/ 	.short	0x0020
        /*0024*/ 	.byte	0x00, 0xf4, 0x21, 0x00


	//----- nvinfo : EIATTR_KPARAM_INFO
	.align		4
.L_13:
        /*0028*/ 	.byte	0x04, 0x17
        /*002a*/ 	.short	(.L_15 - .L_14)
.L_14:
        /*002c*/ 	.word	0x00000000
        /*0030*/ 	.short	0x0003
        /*0032*/ 	.short	0x0018
        /*0034*/ 	.byte	0x00, 0xf4, 0x21, 0x00


	//----- nvinfo : EIATTR_KPARAM_INFO
	.align		4
.L_15:
        /*0038*/ 	.byte	0x04, 0x17
        /*003a*/ 	.short	(.L_17 - .L_16)
.L_16:
        /*003c*/ 	.word	0x00000000
        /*0040*/ 	.short	0x0002
        /*0042*/ 	.short	0x0010
        /*0044*/ 	.byte	0x00, 0xf4, 0x21, 0x00


	//----- nvinfo : EIATTR_KPARAM_INFO
	.align		4
.L_17:
        /*0048*/ 	.byte	0x04, 0x17
        /*004a*/ 	.short	(.L_19 - .L_18)
.L_18:
        /*004c*/ 	.word	0x00000000
        /*0050*/ 	.short	0x0001
        /*0052*/ 	.short	0x0008
        /*0054*/ 	.byte	0x00, 0xf4, 0x21, 0x00


	//----- nvinfo : EIATTR_KPARAM_INFO
	.align		4
.L_19:
        /*0058*/ 	.byte	0x04, 0x17
        /*005a*/ 	.short	(.L_21 - .L_20)
.L_20:
        /*005c*/ 	.word	0x00000000
        /*0060*/ 	.short	0x0000
        /*0062*/ 	.short	0x0000
        /*0064*/ 	.byte	0x00, 0xf4, 0x21, 0x00


	//----- nvinfo : EIATTR_SPARSE_MMA_MASK
	.align		4
.L_21:
        /*0068*/ 	.byte	0x03, 0x50
        /*006a*/ 	.short	0x0000


	//----- nvinfo : EIATTR_MAXREG_COUNT
	.align		4
        /*006c*/ 	.byte	0x03, 0x1b
        /*006e*/ 	.short	0x00ff


	//----- nvinfo : EIATTR_EXIT_INSTR_OFFSETS
	.align		4
        /*0070*/ 	.byte	0x04, 0x1c
        /*0072*/ 	.short	(.L_23 - .L_22)


	//   ....[0]....
.L_22:
        /*0074*/ 	.word	0x00000440


	//   ....[1]....
        /*0078*/ 	.word	0x00000480


	//----- nvinfo : EIATTR_REQNTID
	.align		4
.L_23:
        /*007c*/ 	.byte	0x04, 0x10
        /*007e*/ 	.short	(.L_25 - .L_24)
.L_24:
        /*0080*/ 	.word	0x00000020
        /*0084*/ 	.word	0x00000001
        /*0088*/ 	.word	0x00000001


	//----- nvinfo : EIATTR_CBANK_PARAM_SIZE
	.align		4
.L_25:
        /*008c*/ 	.byte	0x03, 0x19
        /*008e*/ 	.short	0x002c


	//----- nvinfo : EIATTR_PARAM_CBANK
	.align		4
        /*0090*/ 	.byte	0x04, 0x0a
        /*0092*/ 	.short	(.L_27 - .L_26)
	.align		4
.L_26:
        /*0094*/ 	.word	index@(.nv.constant0.triton_poi_fused_add_cat_div_index_select_1)
        /*0098*/ 	.short	0x0210
        /*009a*/ 	.short	0x002c


	//----- nvinfo : EIATTR_SW_WAR
	.align		4
.L_27:
        /*009c*/ 	.byte	0x04, 0x36
        /*009e*/ 	.short	(.L_29 - .L_28)
.L_28:
        /*00a0*/ 	.word	0x00000008
.L_29:


//--------------------- .nv.callgraph             --------------------------
	.section	.nv.callgraph,"",@"SHT_CUDA_CALLGRAPH"
	.align	4
	.sectionentsize	8
	.align		4
        /*0000*/ 	.word	0x00000000
	.align		4
        /*0004*/ 	.word	0xffffffff
	.align		4
        /*0008*/ 	.word	0x00000000
	.align		4
        /*000c*/ 	.word	0xfffffffe
	.align		4
        /*0010*/ 	.word	0x00000000
	.align		4
        /*0014*/ 	.word	0xfffffffd
	.align		4
        /*0018*/ 	.word	0x00000000
	.align		4
        /*001c*/ 	.word	0xfffffffc


//--------------------- .text.triton_poi_fused_add_cat_div_index_select_1 --------------------------
	.section	.text.triton_poi_fused_add_cat_div_index_select_1,"ax",@progbits
	.align	128
        .global         triton_poi_fused_add_cat_div_index_select_1
        .type           triton_poi_fused_add_cat_div_index_select_1,@function
        .size           triton_poi_fused_add_cat_div_index_select_1,(.L_x_1 - triton_poi_fused_add_cat_div_index_select_1)
        .other          triton_poi_fused_add_cat_div_index_select_1,@"STO_CUDA_ENTRY STV_DEFAULT"
triton_poi_fused_add_cat_div_index_select_1:
.text.triton_poi_fused_add_cat_div_index_select_1:
[----:B------:R-:W0:Y:S02]  /*0000*/  LDC R1, c[0x0][0x28] ;  /* 0x00000a00ff017b82 */ /* 0x000e240000000800 */
[----:B------:R-:W1:Y:S01]  /*0010*/  S2R R0, SR_TID.X ;  /* 0x0000000000007919 */ /* 0x000e620000002100 */
[----:B------:R-:W-:Y:S01]  /*0020*/  IMAD.MOV.U32 R14, RZ, RZ, 0x3 ;  /* 0x00000003ff0e7424 */ /* 0x000fe200078e00ff */
[----:B------:R-:W2:Y:S01]  /*0030*/  LDC.64 R8, c[0x0][0x220] ;  /* 0x00008800ff087b82 */ /* 0x000ea20000000a00 */
[----:B------:R-:W-:Y:S01]  /*0040*/  ULDC.64 UR4, c[0x0][0x228] ;  /* 0x00008a0000047ab9 */ /* 0x000fe20000000a00 */
[----:B------:R-:W3:Y:S01]  /*0050*/  S2R R5, SR_CTAID.X ;  /* 0x0000000000057919 */ /* 0x000ee20000002500 */
[----:B-1----:R-:W-:Y:S01]  /*0060*/  IMAD.SHL.U32 R0, R0, 0x2, RZ ;  /* 0x0000000200007824 */ /* 0x002fe200078e00ff */
[----:B---3--:R-:W-:-:S04]  /*0070*/  SHF.R.S32.HI R10, RZ, 0x19, R5 ;  /* 0x00000019ff0a7819 */ /* 0x008fc80000011405 */
[----:B------:R-:W-:Y:S02]  /*0080*/  LOP3.LUT R0, R0, 0x3e, RZ, 0xc0, !PT ;  /* 0x0000003e00007812 */ /* 0x000fe400078ec0ff */
[----:B------:R-:W-:-:S03]  /*0090*/  SGXT R10, R10, 0x1 ;  /* 0x000000010a0a781a */ /* 0x000fc60000000200 */
[----:B------:R-:W-:Y:S02]  /*00a0*/  IMAD R13, R5, 0x40, R0 ;  /* 0x00000040050d7824 */ /* 0x000fe400078e0200 */
[----:B------:R-:W1:Y:S03]  /*00b0*/  LDC.64 R4, c[0x0][0x218] ;  /* 0x00008600ff047b82 */ /* 0x000e660000000a00 */
[----:B------:R-:W-:Y:S02]  /*00c0*/  SHF.R.S32.HI R0, RZ, 0x1f, R13 ;  /* 0x0000001fff007819 */ /* 0x000fe4000001140d */
[-C--:B------:R-:W-:Y:S02]  /*00d0*/  LEA.HI R7, R10, R13.reuse, RZ, 0x4 ;  /* 0x0000000d0a077211 */ /* 0x080fe400078f20ff */
[----:B------:R-:W-:Y:S01]  /*00e0*/  LEA.HI R0, R0, R13, RZ, 0x2 ;  /* 0x0000000d00007211 */ /* 0x000fe200078f10ff */
[----:B------:R-:W3:Y:S01]  /*00f0*/  LDC.64 R10, c[0x0][0x230] ;  /* 0x00008c00ff0a7b82 */ /* 0x000ee20000000a00 */
[----:B------:R-:W-:-:S02]  /*0100*/  LOP3.LUT R12, R7, 0xfffffff0, RZ, 0xc0, !PT ;  /* 0xfffffff0070c7812 */ /* 0x000fc400078ec0ff */
[----:B------:R-:W-:Y:S02]  /*0110*/  SHF.R.S32.HI R2, RZ, 0x2, R0 ;  /* 0x00000002ff027819 */ /* 0x000fe40000011400 */
[----:B------:R-:W-:Y:S02]  /*0120*/  LOP3.LUT R0, R0, 0xfffffffc, RZ, 0xc0, !PT ;  /* 0xfffffffc00007812 */ /* 0x000fe400078ec0ff */
[----:B------:R-:W-:Y:S02]  /*0130*/  LEA.HI R3, R2, R2, RZ, 0x2 ;  /* 0x0000000202037211 */ /* 0x000fe400078f10ff */
[----:B------:R-:W-:Y:S01]  /*0140*/  SHF.R.S32.HI R7, RZ, 0x4, R7 ;  /* 0x00000004ff077819 */ /* 0x000fe20000011407 */
[----:B------:R-:W-:Y:S01]  /*0150*/  IMAD.IADD R0, R13, 0x1, -R0 ;  /* 0x000000010d007824 */ /* 0x000fe200078e0a00 */
[----:B------:R-:W-:Y:S02]  /*0160*/  LOP3.LUT R3, R3, 0xfffffffc, RZ, 0xc0, !PT ;  /* 0xfffffffc03037812 */ /* 0x000fe400078ec0ff */
[----:B------:R-:W-:Y:S01]  /*0170*/  ISETP.GE.AND P2, PT, R13, 0x40, PT ;  /* 0x000000400d00780c */ /* 0x000fe20003f46270 */
[----:B------:R-:W-:-:S02]  /*0180*/  VIADD R15, R0, 0x4 ;  /* 0x00000004000f7836 */ /* 0x000fc40000000000 */
[----:B------:R-:W-:Y:S02]  /*0190*/  IMAD.IADD R6, R2, 0x1, -R3 ;  /* 0x0000000102067824 */ /* 0x000fe400078e0a03 */
[----:B------:R-:W-:Y:S02]  /*01a0*/  IMAD.IADD R17, R15, 0x1, R12 ;  /* 0x000000010f117824 */ /* 0x000fe400078e020c */
[----:B------:R-:W-:Y:S01]  /*01b0*/  IMAD R19, R7, 0x4, R0 ;  /* 0x0000000407137824 */ /* 0x000fe200078e0200 */
[C---:B------:R-:W-:Y:S01]  /*01c0*/  ISETP.GE.AND P0, PT, R6.reuse, 0x2, PT ;  /* 0x000000020600780c */ /* 0x040fe20003f06270 */
[C---:B------:R-:W-:Y:S01]  /*01d0*/  IMAD R17, R6.reuse, 0x4, R17 ;  /* 0x0000000406117824 */ /* 0x040fe200078e0211 */
[C---:B------:R-:W-:Y:S02]  /*01e0*/  ISETP.GE.AND P1, PT, R6.reuse, 0x1, PT ;  /* 0x000000010600780c */ /* 0x040fe40003f26270 */
[----:B------:R-:W-:Y:S02]  /*01f0*/  ISETP.GE.AND P4, PT, R6, 0x3, PT ;  /* 0x000000030600780c */ /* 0x000fe40003f86270 */
[----:B------:R-:W-:-:S02]  /*0200*/  SEL R14, R14, 0x2, !P1 ;  /* 0x000000020e0e7807 */ /* 0x000fc40004800000 */
[C---:B------:R-:W-:Y:S02]  /*0210*/  ISETP.LT.AND P6, PT, R13.reuse, 0x40, !P4 ;  /* 0x000000400d00780c */ /* 0x040fe400067c1270 */
[----:B------:R-:W-:Y:S02]  /*0220*/  ISETP.GT.AND P3, PT, R6, 0x2, !P2 ;  /* 0x000000020600780c */ /* 0x000fe40005764270 */
[----:B------:R-:W-:Y:S02]  /*0230*/  ISETP.LT.AND P1, PT, R13, 0x40, !P1 ;  /* 0x000000400d00780c */ /* 0x000fe40004f21270 */
[----:B------:R-:W-:-:S04]  /*0240*/  @P0 SEL R14, RZ, 0x1, P4 ;  /* 0x00000001ff0e0807 */ /* 0x000fc80002000000 */
[----:B------:R-:W-:-:S04]  /*0250*/  LEA R2, P0, R14, UR4, 0x4 ;  /* 0x000000040e027c11 */ /* 0x000fc8000f8020ff */
[C---:B------:R-:W-:Y:S02]  /*0260*/  LEA.HI.X R3, R14.reuse, UR5, RZ, 0x4, P0 ;  /* 0x000000050e037c11 */ /* 0x040fe400080f24ff */
[----:B------:R-:W-:Y:S02]  /*0270*/  CS2R R20, SRZ ;  /* 0x0000000000147805 */ /* 0x000fe4000001ff00 */
[----:B------:R-:W-:Y:S01]  /*0280*/  ISETP.NE.U32.AND P0, PT, R14, 0x3, PT ;  /* 0x000000030e00780c */ /* 0x000fe20003f05070 */
[----:B------:R-:W-:Y:S01]  /*0290*/  ULDC.64 UR4, c[0x0][0x208] ;  /* 0x0000820000047ab9 */ /* 0x000fe20000000a00 */
[----:B------:R-:W-:Y:S02]  /*02a0*/  IMAD.WIDE.U32 R2, R15, 0x4, R2 ;  /* 0x000000040f027825 */ /* 0x000fe400078e0002 */
[----:B------:R-:W-:Y:S02]  /*02b0*/  ISETP.NE.AND.EX P0, PT, RZ, RZ, PT, P0 ;  /* 0x000000ffff00720c */ /* 0x000fe40003f05300 */
[----:B------:R-:W-:-:S02]  /*02c0*/  CS2R R14, SRZ ;  /* 0x00000000000e7805 */ /* 0x000fc4000001ff00 */
[----:B------:R-:W-:Y:S01]  /*02d0*/  ISETP.LT.AND P5, PT, R13, 0x40, P0 ;  /* 0x000000400d00780c */ /* 0x000fe200007a1270 */
[----:B------:R-:W-:-:S04]  /*02e0*/  IMAD.WIDE R6, R12, 0x4, R2 ;  /* 0x000000040c067825 */ /* 0x000fc800078e0202 */
[----:B-1----:R-:W-:Y:S01]  /*02f0*/  IMAD.WIDE R2, R17, 0x4, R4 ;  /* 0x0000000411027825 */ /* 0x002fe200078e0204 */
[----:B------:R-:W-:-:S03]  /*0300*/  CS2R R16, SRZ ;  /* 0x0000000000107805 */ /* 0x000fc6000001ff00 */
[C---:B--2---:R-:W-:Y:S01]  /*0310*/  IMAD.WIDE R4, R19.reuse, 0x4, R8 ;  /* 0x0000000413047825 */ /* 0x044fe200078e0208 */
[----:B------:R-:W2:Y:S03]  /*0320*/  @P6 LDG.E.64 R14, desc[UR4][R2.64] ;  /* 0x00000004020e6981 */ /* 0x000ea6000c1e1b00 */
[----:B---3--:R-:W-:Y:S01]  /*0330*/  IMAD.WIDE R8, R19, 0x4, R10 ;  /* 0x0000000413087825 */ /* 0x008fe200078e020a */
[----:B------:R-:W-:Y:S01]  /*0340*/  CS2R R18, SRZ ;  /* 0x0000000000127805 */ /* 0x000fe2000001ff00 */
[----:B------:R-:W3:Y:S01]  /*0350*/  @P3 LDG.E.EL.64 R16, desc[UR4][R4.64] ;  /* 0x0000000404103981 */ /* 0x000ee2000c2e1b00 */
[----:B------:R-:W1:Y:S03]  /*0360*/  LDC.64 R10, c[0x0][0x210] ;  /* 0x00008400ff0a7b82 */ /* 0x000e660000000a00 */
[----:B------:R-:W4:Y:S04]  /*0370*/  @P1 LDG.E.EL.64 R20, desc[UR4][R8.64] ;  /* 0x0000000408141981 */ /* 0x000f28000c2e1b00 */
[----:B------:R-:W5:Y:S01]  /*0380*/  @P5 LDG.E.64 R18, desc[UR4][R6.64] ;  /* 0x0000000406125981 */ /* 0x000f62000c1e1b00 */
[----:B--2---:R-:W-:-:S02]  /*0390*/  SEL R14, R14, RZ, P6 ;  /* 0x000000ff0e0e7207 */ /* 0x004fc40003000000 */
[----:B------:R-:W-:Y:S02]  /*03a0*/  SEL R15, R15, RZ, P6 ;  /* 0x000000ff0f0f7207 */ /* 0x000fe40003000000 */
[----:B---3--:R-:W-:Y:S02]  /*03b0*/  @P4 SEL R14, R16, RZ, P3 ;  /* 0x000000ff100e4207 */ /* 0x008fe40001800000 */
[----:B------:R-:W-:Y:S02]  /*03c0*/  @P4 SEL R15, R17, RZ, P3 ;  /* 0x000000ff110f4207 */ /* 0x000fe40001800000 */
[----:B-----5:R-:W-:Y:S02]  /*03d0*/  SEL R3, R18, RZ, P5 ;  /* 0x000000ff12037207 */ /* 0x020fe40002800000 */
[----:B------:R-:W-:Y:S02]  /*03e0*/  SEL R0, R19, RZ, P5 ;  /* 0x000000ff13007207 */ /* 0x000fe40002800000 */
[----:B----4-:R-:W-:-:S02]  /*03f0*/  @!P0 SEL R3, R20, RZ, P1 ;  /* 0x000000ff14038207 */ /* 0x010fc40000800000 */
[----:B------:R-:W-:-:S03]  /*0400*/  @!P0 SEL R0, R21, RZ, P1 ;  /* 0x000000ff15008207 */ /* 0x000fc60000800000 */
[----:B------:R-:W-:Y:S01]  /*0410*/  FADD R14, R14, R3 ;  /* 0x000000030e0e7221 */ /* 0x000fe20000000000 */
[----:B-1----:R-:W-:-:S04]  /*0420*/  IMAD.WIDE R2, R13, 0x4, R10 ;  /* 0x000000040d027825 */ /* 0x002fc800078e020a */
[----:B------:R-:W-:Y:S01]  /*0430*/  FADD R0, R15, R0 ;  /* 0x000000000f007221 */ /* 0x000fe20000000000 */
[----:B------:R-:W-:Y:S06]  /*0440*/  @P2 EXIT ;  /* 0x000000000000294d */ /* 0x000fec0003800000 */
[----:B------:R-:W-:Y:S01]  /*0450*/  FMUL R14, R14, 0.5 ;  /* 0x3f0000000e0e7820 */ /* 0x000fe20000400000 */
[----:B------:R-:W-:-:S05]  /*0460*/  FMUL R15, R0, 0.5 ;  /* 0x3f000000000f7820 */ /* 0x000fca0000400000 */
[----:B------:R-:W-:Y:S01]  /*0470*/  STG.E.64 desc[UR4][R2.64], R14 ;  /* 0x0000000e02007986 */ /* 0x000fe2000c101b04 */
[----:B------:R-:W-:Y:S05]  /*0480*/  EXIT ;  /* 0x000000000000794d */ /* 0x000fea0003800000 */
.L_x_0:
[----:B------:R-:W-:-:S00]  /*0490*/  BRA `(.L_x_0) ;  /* 0xfffffffc00fc7947 */ /* 0x000fc0000383ffff */
[----:B------:R-:W-:-:S00]  /*04a0*/  NOP ;  /* 0x0000000000007918 */ /* 0x000fc00000000000 */
        /* <DEDUP_REMOVED lines=13> */
.L_x_1:


//--------------------- .nv.constant0.triton_poi_fused_add_cat_div_index_select_1 --------------------------
	.section	.nv.constant0.triton_poi_fused_add_cat_div_index_select_1,"a",@progbits
	.sectionflags	@""
	.align	4
.nv.constant0.triton_poi_fused_add_cat_div_index_select_1:
	.zero		572
